//
// Generated by NVIDIA NVVM Compiler
//
// Compiler Build ID: CL-36424714
// Cuda compilation tools, release 13.0, V13.0.88
// Based on NVVM 20.0.0
//

.version 9.0
.target sm_100
.address_size 64

	// .globl	_Z13blurImgKernelP6uchar3iiPfiS0_

.visible .entry _Z13blurImgKernelP6uchar3iiPfiS0_(
	.param .u64 .ptr .align 1 _Z13blurImgKernelP6uchar3iiPfiS0__param_0,
	.param .u32 _Z13blurImgKernelP6uchar3iiPfiS0__param_1,
	.param .u32 _Z13blurImgKernelP6uchar3iiPfiS0__param_2,
	.param .u64 .ptr .align 1 _Z13blurImgKernelP6uchar3iiPfiS0__param_3,
	.param .u32 _Z13blurImgKernelP6uchar3iiPfiS0__param_4,
	.param .u64 .ptr .align 1 _Z13blurImgKernelP6uchar3iiPfiS0__param_5
)
{


	ret;

}


// ===== COMPILED SASS (sm_100) =====

	.target	sm_100

	.elftype	@"ET_EXEC"


//--------------------- .note.nv.tkinfo           --------------------------
	.section	.note.nv.tkinfo,"",@"SHT_NOTE"
	.sectionflags	@"SHF_NOTE_NV_TKINFO"
	.tkinfo
        /*0018*/ 	.word	0x00000002
        /*0030*/ 	.string	""
        /*0030*/ 	.string	"ptxas"
        /*0030*/ 	.string	"Cuda compilation tools, release 13.0, V13.0.88"
        /*0030*/ 	.string	"Build cuda_13.0.r13.0/compiler.36424714_0"
        /*0030*/ 	.string	"-arch sm_100 -m 64 "



//--------------------- .note.nv.cuinfo           --------------------------
	.section	.note.nv.cuinfo,"",@"SHT_NOTE"
	.sectionflags	@"SHF_NOTE_NV_CUINFO"
        /*0018*/ 	.short	0x0002
        /*001a*/ 	.short	0x0064
        /*001c*/ 	.short	0x0082
	.zero		2


//--------------------- .nv.info                  --------------------------
	.section	.nv.info,"",@"SHT_CUDA_INFO"
	.align	4


	//----- nvinfo : EIATTR_REGCOUNT
	.align		4
        /*0000*/ 	.byte	0x04, 0x2f
        /*0002*/ 	.short	(.L_1 - .L_0)
	.align		4
.L_0:
        /*0004*/ 	.word	index@(_Z13blurImgKernelP6uchar3iiPfiS0_)
        /*0008*/ 	.word	0x00000004


	//----- nvinfo : EIATTR_FRAME_SIZE
	.align		4
.L_1:
        /*000c*/ 	.byte	0x04, 0x11
        /*000e*/ 	.short	(.L_3 - .L_2)
	.align		4
.L_2:
        /*0010*/ 	.word	index@(_Z13blurImgKernelP6uchar3iiPfiS0_)
        /*0014*/ 	.word	0x00000000


	//----- nvinfo : EIATTR_MIN_STACK_SIZE
	.align		4
.L_3:
        /*0018*/ 	.byte	0x04, 0x12
        /*001a*/ 	.short	(.L_5 - .L_4)
	.align		4
.L_4:
        /*001c*/ 	.word	index@(_Z13blurImgKernelP6uchar3iiPfiS0_)
        /*0020*/ 	.word	0x00000000
.L_5:


//--------------------- .nv.compat                --------------------------
	.section	.nv.compat,"",@"SHT_CUDA_COMPAT_INFO"
	.align	4
        /*0000*/ 	.byte	0x02, 0x09, 0x00, 0x00, 0x02, 0x02, 0x01, 0x00, 0x02, 0x05, 0x05, 0x00, 0x03, 0x07, 0x01, 0x01
        /*0010*/ 	.byte	0x02, 0x03, 0x00, 0x00, 0x02, 0x06, 0x01, 0x00, 0x04, 0x0b, 0x08, 0x00, 0x09, 0x00, 0x00, 0x00
        /*0020*/ 	.byte	0x00, 0x00, 0x00, 0x00


//--------------------- .nv.info._Z13blurImgKernelP6uchar3iiPfiS0_ --------------------------
	.section	.nv.info._Z13blurImgKernelP6uchar3iiPfiS0_,"",@"SHT_CUDA_INFO"
	.sectionflags	@""
	.align	4


	//----- nvinfo : EIATTR_CUDA_API_VERSION
	.align		4
        /*0000*/ 	.byte	0x04, 0x37
        /*0002*/ 	.short	(.L_7 - .L_6)
.L_6:
        /*0004*/ 	.word	0x00000082


	//----- nvinfo : EIATTR_KPARAM_INFO
	.align		4
.L_7:
        /*0008*/ 	.byte	0x04, 0x17
        /*000a*/ 	.short	(.L_9 - .L_8)
.L_8:
        /*000c*/ 	.word	0x00000000
        /*0010*/ 	.short	0x0005
        /*0012*/ 	.short	0x0020
        /*0014*/ 	.byte	0x00, 0xf5, 0x21, 0x00


	//----- nvinfo : EIATTR_KPARAM_INFO
	.align		4
.L_9:
        /*0018*/ 	.byte	0x04, 0x17
        /*001a*/ 	.short	(.L_11 - .L_10)
.L_10:
        /*001c*/ 	.word	0x00000000
        /*0020*/ 	.short	0x0004
        /*0022*/ 	.short	0x0018
        /*0024*/ 	.byte	0x00, 0xf0, 0x11, 0x00


	//----- nvinfo : EIATTR_KPARAM_INFO
	.align		4
.L_11:
        /*0028*/ 	.byte	0x04, 0x17
        /*002a*/ 	.short	(.L_13 - .L_12)
.L_12:
        /*002c*/ 	.word	0x00000000
        /*0030*/ 	.short	0x0003
        /*0032*/ 	.short	0x0010
        /*0034*/ 	.byte	0x00, 0xf5, 0x21, 0x00


	//----- nvinfo : EIATTR_KPARAM_INFO
	.align		4
.L_13:
        /*0038*/ 	.byte	0x04, 0x17
        /*003a*/ 	.short	(.L_15 - .L_14)
.L_14:
        /*003c*/ 	.word	0x00000000
        /*0040*/ 	.short	0x0002
        /*0042*/ 	.short	0x000c
        /*0044*/ 	.byte	0x00, 0xf0, 0x11, 0x00


	//----- nvinfo : EIATTR_KPARAM_INFO
	.align		4
.L_15:
        /*0048*/ 	.byte	0x04, 0x17
        /*004a*/ 	.short	(.L_17 - .L_16)
.L_16:
        /*004c*/ 	.word	0x00000000
        /*0050*/ 	.short	0x0001
        /*0052*/ 	.short	0x0008
        /*0054*/ 	.byte	0x00, 0xf0, 0x11, 0x00


	//----- nvinfo : EIATTR_KPARAM_INFO
	.align		4
.L_17:
        /*0058*/ 	.byte	0x04, 0x17
        /*005a*/ 	.short	(.L_19 - .L_18)
.L_18:
        /*005c*/ 	.word	0x00000000
        /*0060*/ 	.short	0x0000
        /*0062*/ 	.short	0x0000
        /*0064*/ 	.byte	0x00, 0xf5, 0x21, 0x00


	//----- nvinfo : EIATTR_SPARSE_MMA_MASK
	.align		4
.L_19:
        /*0068*/ 	.byte	0x03, 0x50
        /*006a*/ 	.short	0x0000


	//----- nvinfo : EIATTR_MAXREG_COUNT
	.align		4
        /*006c*/ 	.byte	0x03, 0x1b
        /*006e*/ 	.short	0x00ff


	//----- nvinfo : EIATTR_MERCURY_ISA_VERSION
	.align		4
        /*0070*/ 	.byte	0x03, 0x5f
        /*0072*/ 	.short	0x0101


	//----- nvinfo : EIATTR_VRC_CTA_INIT_COUNT
	.align		4
        /*0074*/ 	.byte	0x02, 0x4a
	.zero		1
	.zero		1


	//----- nvinfo : EIATTR_EXIT_INSTR_OFFSETS
	.align		4
        /*0078*/ 	.byte	0x04, 0x1c
        /*007a*/ 	.short	(.L_21 - .L_20)


	//   ....[0]....
.L_20:
        /*007c*/ 	.word	0x00000010


	//----- nvinfo : EIATTR_CBANK_PARAM_SIZE
	.align		4
.L_21:
        /*0080*/ 	.byte	0x03, 0x19
        /*0082*/ 	.short	0x0028


	//----- nvinfo : EIATTR_PARAM_CBANK
	.align		4
        /*0084*/ 	.byte	0x04, 0x0a
        /*0086*/ 	.short	(.L_23 - .L_22)
	.align		4
.L_22:
        /*0088*/ 	.word	index@(.nv.constant0._Z13blurImgKernelP6uchar3iiPfiS0_)
        /*008c*/ 	.short	0x0380
        /*008e*/ 	.short	0x0028


	//----- nvinfo : EIATTR_SW_WAR
	.align		4
.L_23:
        /*0090*/ 	.byte	0x04, 0x36
        /*0092*/ 	.short	(.L_25 - .L_24)
.L_24:
        /*0094*/ 	.word	0x00000008
.L_25:


//--------------------- .nv.callgraph             --------------------------
	.section	.nv.callgraph,"",@"SHT_CUDA_CALLGRAPH"
	.align	4
	.sectionentsize	8
	.align		4
        /*0000*/ 	.word	0x00000000
	.align		4
        /*0004*/ 	.word	0xffffffff
	.align		4
        /*0008*/ 	.word	0x00000000
	.align		4
        /*000c*/ 	.word	0xfffffffe
	.align		4
        /*0010*/ 	.word	0x00000000
	.align		4
        /*0014*/ 	.word	0xfffffffd
	.align		4
        /*0018*/ 	.word	0x00000000
	.align		4
        /*001c*/ 	.word	0xfffffffc


//--------------------- .text._Z13blurImgKernelP6uchar3iiPfiS0_ --------------------------
	.section	.text._Z13blurImgKernelP6uchar3iiPfiS0_,"ax",@progbits
	.align	128
        .global         _Z13blurImgKernelP6uchar3iiPfiS0_
        .type           _Z13blurImgKernelP6uchar3iiPfiS0_,@function
        .size           _Z13blurImgKernelP6uchar3iiPfiS0_,(.L_x_1 - _Z13blurImgKernelP6uchar3iiPfiS0_)
        .other          _Z13blurImgKernelP6uchar3iiPfiS0_,@"STO_CUDA_ENTRY STV_DEFAULT"
_Z13blurImgKernelP6uchar3iiPfiS0_:
.text._Z13blurImgKernelP6uchar3iiPfiS0_:
[----:B------:R-:W-:Y:S01]  /*0000*/  LDC R1, c[0x0][0x37c] ;  /* 0x0000df00ff017b82 */ /* 0x000fe20000000800 */
[----:B------:R-:W-:Y:S05]  /*0010*/  EXIT ;  /* 0x000000000000794d */ /* 0x000fea0003800000 */
.L_x_0:
[----:B------:R-:W-:-:S00]  /*0020*/  BRA `(.L_x_0) ;  /* 0xfffffffc00fc7947 */ /* 0x000fc0000383ffff */
[----:B------:R-:W-:-:S00]  /*0030*/  NOP ;  /* 0x0000000000007918 */ /* 0x000fc00000000000 */
        /* <DEDUP_REMOVED lines=12> */
.L_x_1:


//--------------------- .nv.shared.reserved.0     --------------------------
	.section	.nv.shared.reserved.0,"aw",@nobits
	.weak		__nv_reservedSMEM_offset_0_alias
	.size		__nv_reservedSMEM_offset_0_alias, 0, 64
	.other		__nv_reservedSMEM_offset_0_alias,@"STO_CUDA_RESERVED_SHARED STV_DEFAULT"
__nv_reservedSMEM_offset_0_alias:
	.zero		0
	.zero		64


//--------------------- .nv.constant0._Z13blurImgKernelP6uchar3iiPfiS0_ --------------------------
	.section	.nv.constant0._Z13blurImgKernelP6uchar3iiPfiS0_,"a",@progbits
	.sectionflags	@""
	.align	4
.nv.constant0._Z13blurImgKernelP6uchar3iiPfiS0_:
	.zero		936


//--------------------- SYMBOLS --------------------------

	.type		.nv.reservedSmem.offset0,@object
	.size		.nv.reservedSmem.offset0,0x4
